//
// Generated by NVIDIA NVVM Compiler
//
// Compiler Build ID: CL-36424714
// Cuda compilation tools, release 13.0, V13.0.88
// Based on NVVM 20.0.0
//

.version 9.0
.target sm_100
.address_size 64

	// .globl	_Z5mulIkPK7double2PS_S2_S2_ii

.visible .entry _Z5mulIkPK7double2PS_S2_S2_ii(
	.param .u64 .ptr .align 1 _Z5mulIkPK7double2PS_S2_S2_ii_param_0,
	.param .u64 .ptr .align 1 _Z5mulIkPK7double2PS_S2_S2_ii_param_1,
	.param .u64 .ptr .align 1 _Z5mulIkPK7double2PS_S2_S2_ii_param_2,
	.param .u64 .ptr .align 1 _Z5mulIkPK7double2PS_S2_S2_ii_param_3,
	.param .u32 _Z5mulIkPK7double2PS_S2_S2_ii_param_4,
	.param .u32 _Z5mulIkPK7double2PS_S2_S2_ii_param_5
)
{
	.reg .pred 	%p<5>;
	.reg .b32 	%r<17>;
	.reg .b64 	%rd<21>;
	.reg .b64 	%fd<15>;

	ld.param.u64 	%rd1, [_Z5mulIkPK7double2PS_S2_S2_ii_param_0];
	ld.param.u64 	%rd2, [_Z5mulIkPK7double2PS_S2_S2_ii_param_1];
	ld.param.u64 	%rd3, [_Z5mulIkPK7double2PS_S2_S2_ii_param_2];
	ld.param.u64 	%rd4, [_Z5mulIkPK7double2PS_S2_S2_ii_param_3];
	ld.param.u32 	%r4, [_Z5mulIkPK7double2PS_S2_S2_ii_param_4];
	mov.u32 	%r1, %ctaid.x;
	mov.u32 	%r2, %ctaid.y;
	mov.u32 	%r3, %tid.x;
	max.s32 	%r5, %r1, %r2;
	max.s32 	%r6, %r3, %r5;
	setp.ge.s32 	%p1, %r6, %r4;
	@%p1 bra 	$L__BB0_2;
	cvta.to.global.u64 	%rd5, %rd1;
	cvta.to.global.u64 	%rd6, %rd2;
	cvta.to.global.u64 	%rd7, %rd3;
	cvta.to.global.u64 	%rd8, %rd4;
	cvt.u64.u32 	%rd9, %r1;
	cvt.u64.u32 	%rd10, %r4;
	cvt.u64.u32 	%rd11, %r2;
	mad.lo.s64 	%rd12, %rd10, %rd9, %rd11;
	cvt.u64.u32 	%rd13, %r3;
	mad.lo.s64 	%rd14, %rd12, %rd10, %rd13;
	shr.u32 	%r7, %r4, 1;
	setp.lt.u32 	%p2, %r1, %r7;
	selp.b32 	%r8, 0, %r4, %p2;
	sub.s32 	%r9, %r1, %r8;
	setp.lt.u32 	%p3, %r2, %r7;
	selp.b32 	%r10, 0, %r4, %p3;
	sub.s32 	%r11, %r2, %r10;
	setp.lt.u32 	%p4, %r3, %r7;
	selp.b32 	%r12, 0, %r4, %p4;
	sub.s32 	%r13, %r3, %r12;
	shl.b64 	%rd15, %rd14, 32;
	shr.s64 	%rd16, %rd15, 28;
	add.s64 	%rd17, %rd5, %rd16;
	ld.global.v2.f64 	{%fd1, %fd2}, [%rd17];
	neg.s32 	%r14, %r9;
	cvt.rn.f64.s32 	%fd3, %r14;
	mul.f64 	%fd4, %fd2, %fd3;
	add.s64 	%rd18, %rd6, %rd16;
	cvt.rn.f64.s32 	%fd5, %r9;
	mul.f64 	%fd6, %fd1, %fd5;
	st.global.v2.f64 	[%rd18], {%fd4, %fd6};
	neg.s32 	%r15, %r11;
	cvt.rn.f64.s32 	%fd7, %r15;
	mul.f64 	%fd8, %fd2, %fd7;
	add.s64 	%rd19, %rd7, %rd16;
	cvt.rn.f64.s32 	%fd9, %r11;
	mul.f64 	%fd10, %fd1, %fd9;
	st.global.v2.f64 	[%rd19], {%fd8, %fd10};
	neg.s32 	%r16, %r13;
	cvt.rn.f64.s32 	%fd11, %r16;
	mul.f64 	%fd12, %fd2, %fd11;
	add.s64 	%rd20, %rd8, %rd16;
	cvt.rn.f64.s32 	%fd13, %r13;
	mul.f64 	%fd14, %fd1, %fd13;
	st.global.v2.f64 	[%rd20], {%fd12, %fd14};
$L__BB0_2:
	ret;

}


// ===== COMPILED SASS (sm_100) =====

	.target	sm_100

	.elftype	@"ET_EXEC"


//--------------------- .note.nv.tkinfo           --------------------------
	.section	.note.nv.tkinfo,"",@"SHT_NOTE"
	.sectionflags	@"SHF_NOTE_NV_TKINFO"
	.tkinfo
        /*0018*/ 	.word	0x00000002
        /*0030*/ 	.string	""
        /*0030*/ 	.string	"ptxas"
        /*0030*/ 	.string	"Cuda compilation tools, release 13.0, V13.0.88"
        /*0030*/ 	.string	"Build cuda_13.0.r13.0/compiler.36424714_0"
        /*0030*/ 	.string	"-arch sm_100 -m 64 "



//--------------------- .note.nv.cuinfo           --------------------------
	.section	.note.nv.cuinfo,"",@"SHT_NOTE"
	.sectionflags	@"SHF_NOTE_NV_CUINFO"
        /*0018*/ 	.short	0x0002
        /*001a*/ 	.short	0x0064
        /*001c*/ 	.short	0x0082
	.zero		2


//--------------------- .nv.info                  --------------------------
	.section	.nv.info,"",@"SHT_CUDA_INFO"
	.align	4


	//----- nvinfo : EIATTR_REGCOUNT
	.align		4
        /*0000*/ 	.byte	0x04, 0x2f
        /*0002*/ 	.short	(.L_1 - .L_0)
	.align		4
.L_0:
        /*0004*/ 	.word	index@(_Z5mulIkPK7double2PS_S2_S2_ii)
        /*0008*/ 	.word	0x0000001a


	//----- nvinfo : EIATTR_FRAME_SIZE
	.align		4
.L_1:
        /*000c*/ 	.byte	0x04, 0x11
        /*000e*/ 	.short	(.L_3 - .L_2)
	.align		4
.L_2:
        /*0010*/ 	.word	index@(_Z5mulIkPK7double2PS_S2_S2_ii)
        /*0014*/ 	.word	0x00000000


	//----- nvinfo : EIATTR_MIN_STACK_SIZE
	.align		4
.L_3:
        /*0018*/ 	.byte	0x04, 0x12
        /*001a*/ 	.short	(.L_5 - .L_4)
	.align		4
.L_4:
        /*001c*/ 	.word	index@(_Z5mulIkPK7double2PS_S2_S2_ii)
        /*0020*/ 	.word	0x00000000
.L_5:


//--------------------- .nv.compat                --------------------------
	.section	.nv.compat,"",@"SHT_CUDA_COMPAT_INFO"
	.align	4
        /*0000*/ 	.byte	0x02, 0x09, 0x00, 0x00, 0x02, 0x02, 0x01, 0x00, 0x02, 0x05, 0x05, 0x00, 0x03, 0x07, 0x01, 0x01
        /*0010*/ 	.byte	0x02, 0x03, 0x00, 0x00, 0x02, 0x06, 0x01, 0x00, 0x04, 0x0b, 0x08, 0x00, 0x01, 0x00, 0x00, 0x00
        /*0020*/ 	.byte	0x00, 0x00, 0x00, 0x00


//--------------------- .nv.info._Z5mulIkPK7double2PS_S2_S2_ii --------------------------
	.section	.nv.info._Z5mulIkPK7double2PS_S2_S2_ii,"",@"SHT_CUDA_INFO"
	.sectionflags	@""
	.align	4


	//----- nvinfo : EIATTR_CUDA_API_VERSION
	.align		4
        /*0000*/ 	.byte	0x04, 0x37
        /*0002*/ 	.short	(.L_7 - .L_6)
.L_6:
        /*0004*/ 	.word	0x00000082


	//----- nvinfo : EIATTR_KPARAM_INFO
	.align		4
.L_7:
        /*0008*/ 	.byte	0x04, 0x17
        /*000a*/ 	.short	(.L_9 - .L_8)
.L_8:
        /*000c*/ 	.word	0x00000000
        /*0010*/ 	.short	0x0005
        /*0012*/ 	.short	0x0024
        /*0014*/ 	.byte	0x00, 0xf0, 0x11, 0x00


	//----- nvinfo : EIATTR_KPARAM_INFO
	.align		4
.L_9:
        /*0018*/ 	.byte	0x04, 0x17
        /*001a*/ 	.short	(.L_11 - .L_10)
.L_10:
        /*001c*/ 	.word	0x00000000
        /*0020*/ 	.short	0x0004
        /*0022*/ 	.short	0x0020
        /*0024*/ 	.byte	0x00, 0xf0, 0x11, 0x00


	//----- nvinfo : EIATTR_KPARAM_INFO
	.align		4
.L_11:
        /*0028*/ 	.byte	0x04, 0x17
        /*002a*/ 	.short	(.L_13 - .L_12)
.L_12:
        /*002c*/ 	.word	0x00000000
        /*0030*/ 	.short	0x0003
        /*0032*/ 	.short	0x0018
        /*0034*/ 	.byte	0x00, 0xf5, 0x21, 0x00


	//----- nvinfo : EIATTR_KPARAM_INFO
	.align		4
.L_13:
        /*0038*/ 	.byte	0x04, 0x17
        /*003a*/ 	.short	(.L_15 - .L_14)
.L_14:
        /*003c*/ 	.word	0x00000000
        /*0040*/ 	.short	0x0002
        /*0042*/ 	.short	0x0010
        /*0044*/ 	.byte	0x00, 0xf5, 0x21, 0x00


	//----- nvinfo : EIATTR_KPARAM_INFO
	.align		4
.L_15:
        /*0048*/ 	.byte	0x04, 0x17
        /*004a*/ 	.short	(.L_17 - .L_16)
.L_16:
        /*004c*/ 	.word	0x00000000
        /*0050*/ 	.short	0x0001
        /*0052*/ 	.short	0x0008
        /*0054*/ 	.byte	0x00, 0xf5, 0x21, 0x00


	//----- nvinfo : EIATTR_KPARAM_INFO
	.align		4
.L_17:
        /*0058*/ 	.byte	0x04, 0x17
        /*005a*/ 	.short	(.L_19 - .L_18)
.L_18:
        /*005c*/ 	.word	0x00000000
        /*0060*/ 	.short	0x0000
        /*0062*/ 	.short	0x0000
        /*0064*/ 	.byte	0x00, 0xf5, 0x21, 0x00


	//----- nvinfo : EIATTR_SPARSE_MMA_MASK
	.align		4
.L_19:
        /*0068*/ 	.byte	0x03, 0x50
        /*006a*/ 	.short	0x0000


	//----- nvinfo : EIATTR_MAXREG_COUNT
	.align		4
        /*006c*/ 	.byte	0x03, 0x1b
        /*006e*/ 	.short	0x00ff


	//----- nvinfo : EIATTR_MERCURY_ISA_VERSION
	.align		4
        /*0070*/ 	.byte	0x03, 0x5f
        /*0072*/ 	.short	0x0101


	//----- nvinfo : EIATTR_VRC_CTA_INIT_COUNT
	.align		4
        /*0074*/ 	.byte	0x02, 0x4a
	.zero		1
	.zero		1


	//----- nvinfo : EIATTR_EXIT_INSTR_OFFSETS
	.align		4
        /*0078*/ 	.byte	0x04, 0x1c
        /*007a*/ 	.short	(.L_21 - .L_20)


	//   ....[0]....
.L_20:
        /*007c*/ 	.word	0x00000070


	//   ....[1]....
        /*0080*/ 	.word	0x00000340


	//----- nvinfo : EIATTR_CBANK_PARAM_SIZE
	.align		4
.L_21:
        /*0084*/ 	.byte	0x03, 0x19
        /*0086*/ 	.short	0x0028


	//----- nvinfo : EIATTR_PARAM_CBANK
	.align		4
        /*0088*/ 	.byte	0x04, 0x0a
        /*008a*/ 	.short	(.L_23 - .L_22)
	.align		4
.L_22:
        /*008c*/ 	.word	index@(.nv.constant0._Z5mulIkPK7double2PS_S2_S2_ii)
        /*0090*/ 	.short	0x0380
        /*0092*/ 	.short	0x0028


	//----- nvinfo : EIATTR_SW_WAR
	.align		4
.L_23:
        /*0094*/ 	.byte	0x04, 0x36
        /*0096*/ 	.short	(.L_25 - .L_24)
.L_24:
        /*0098*/ 	.word	0x00000008
.L_25:


//--------------------- .nv.callgraph             --------------------------
	.section	.nv.callgraph,"",@"SHT_CUDA_CALLGRAPH"
	.align	4
	.sectionentsize	8
	.align		4
        /*0000*/ 	.word	0x00000000
	.align		4
        /*0004*/ 	.word	0xffffffff
	.align		4
        /*0008*/ 	.word	0x00000000
	.align		4
        /*000c*/ 	.word	0xfffffffe
	.align		4
        /*0010*/ 	.word	0x00000000
	.align		4
        /*0014*/ 	.word	0xfffffffd
	.align		4
        /*0018*/ 	.word	0x00000000
	.align		4
        /*001c*/ 	.word	0xfffffffc


//--------------------- .text._Z5mulIkPK7double2PS_S2_S2_ii --------------------------
	.section	.text._Z5mulIkPK7double2PS_S2_S2_ii,"ax",@progbits
	.align	128
        .global         _Z5mulIkPK7double2PS_S2_S2_ii
        .type           _Z5mulIkPK7double2PS_S2_S2_ii,@function
        .size           _Z5mulIkPK7double2PS_S2_S2_ii,(.L_x_1 - _Z5mulIkPK7double2PS_S2_S2_ii)
        .other          _Z5mulIkPK7double2PS_S2_S2_ii,@"STO_CUDA_ENTRY STV_DEFAULT"
_Z5mulIkPK7double2PS_S2_S2_ii:
.text._Z5mulIkPK7double2PS_S2_S2_ii:
[----:B------:R-:W-:Y:S01]  /*0000*/  LDC R1, c[0x0][0x37c] ;  /* 0x0000df00ff017b82 */ /* 0x000fe20000000800 */
[----:B------:R-:W0:Y:S07]  /*0010*/  S2R R9, SR_CTAID.Y ;  /* 0x0000000000097919 */ /* 0x000e2e0000002600 */
[----:B------:R-:W0:Y:S01]  /*0020*/  S2UR UR6, SR_CTAID.X ;  /* 0x00000000000679c3 */ /* 0x000e220000002500 */
[----:B------:R-:W0:Y:S07]  /*0030*/  S2R R11, SR_TID.X ;  /* 0x00000000000b7919 */ /* 0x000e2e0000002100 */
[----:B------:R-:W1:Y:S01]  /*0040*/  LDC R16, c[0x0][0x3a0] ;  /* 0x0000e800ff107b82 */ /* 0x000e620000000800 */
[----:B0-----:R-:W-:-:S04]  /*0050*/  VIMNMX3 R0, R9, UR6, R11, !PT ;  /* 0x0000000609007c0f */ /* 0x001fc8000f80010b */
[----:B-1----:R-:W-:-:S13]  /*0060*/  ISETP.GE.AND P0, PT, R0, R16, PT ;  /* 0x000000100000720c */ /* 0x002fda0003f06270 */
[----:B------:R-:W-:Y:S05]  /*0070*/  @P0 EXIT ;  /* 0x000000000000094d */ /* 0x000fea0003800000 */
[----:B------:R-:W0:Y:S01]  /*0080*/  LDCU.128 UR8, c[0x0][0x380] ;  /* 0x00007000ff0877ac */ /* 0x000e220008000c00 */
[----:B------:R-:W-:Y:S01]  /*0090*/  IMAD R0, R16, UR6, R9 ;  /* 0x0000000610007c24 */ /* 0x000fe2000f8e0209 */
[----:B------:R-:W1:Y:S03]  /*00a0*/  LDCU.64 UR4, c[0x0][0x358] ;  /* 0x00006b00ff0477ac */ /* 0x000e660008000a00 */
[----:B------:R-:W-:Y:S01]  /*00b0*/  IMAD R0, R0, R16, R11 ;  /* 0x0000001000007224 */ /* 0x000fe200078e020b */
[----:B------:R-:W-:Y:S01]  /*00c0*/  SHF.R.U32.HI R2, RZ, 0x1, R16 ;  /* 0x00000001ff027819 */ /* 0x000fe20000011610 */
[----:B------:R-:W2:Y:S03]  /*00d0*/  LDCU.128 UR12, c[0x0][0x390] ;  /* 0x00007200ff0c77ac */ /* 0x000ea60008000c00 */
[----:B------:R-:W-:-:S02]  /*00e0*/  SHF.R.S64 R20, RZ, 0x1c, R0 ;  /* 0x0000001cff147819 */ /* 0x000fc40000001000 */
[----:B------:R-:W-:Y:S02]  /*00f0*/  SHF.R.S32.HI R0, RZ, 0x1c, R0 ;  /* 0x0000001cff007819 */ /* 0x000fe40000011400 */
[----:B0-----:R-:W-:-:S04]  /*0100*/  IADD3 R4, P0, PT, R20, UR8, RZ ;  /* 0x0000000814047c10 */ /* 0x001fc8000ff1e0ff */
[----:B------:R-:W-:-:S06]  /*0110*/  IADD3.X R5, PT, PT, R0, UR9, RZ, P0, !PT ;  /* 0x0000000900057c10 */ /* 0x000fcc00087fe4ff */
[----:B-1----:R-:W3:Y:S01]  /*0120*/  LDG.E.128 R4, desc[UR4][R4.64] ;  /* 0x0000000404047981 */ /* 0x002ee2000c1e1d00 */
[----:B------:R-:W-:-:S04]  /*0130*/  ISETP.LE.U32.AND P0, PT, R2, UR6, PT ;  /* 0x0000000602007c0c */ /* 0x000fc8000bf03070 */
[C---:B------:R-:W-:Y:S02]  /*0140*/  SEL R3, R16.reuse, RZ, P0 ;  /* 0x000000ff10037207 */ /* 0x040fe40000000000 */
[-C--:B------:R-:W-:Y:S02]  /*0150*/  ISETP.GE.U32.AND P0, PT, R9, R2.reuse, PT ;  /* 0x000000020900720c */ /* 0x080fe40003f06070 */
[----:B------:R-:W-:Y:S02]  /*0160*/  IADD3 R3, PT, PT, -R3, UR6, RZ ;  /* 0x0000000603037c10 */ /* 0x000fe4000fffe1ff */
[C---:B------:R-:W-:Y:S02]  /*0170*/  SEL R8, R16.reuse, RZ, P0 ;  /* 0x000000ff10087207 */ /* 0x040fe40000000000 */
[----:B------:R-:W-:Y:S01]  /*0180*/  ISETP.GE.U32.AND P0, PT, R11, R2, PT ;  /* 0x000000020b00720c */ /* 0x000fe20003f06070 */
[----:B------:R-:W-:Y:S01]  /*0190*/  IMAD.MOV R21, RZ, RZ, -R3 ;  /* 0x000000ffff157224 */ /* 0x000fe200078e0a03 */
[----:B------:R0:W-:Y:S01]  /*01a0*/  I2F.F64 R14, R3 ;  /* 0x00000003000e7312 */ /* 0x0001e20000201c00 */
[----:B------:R-:W-:Y:S01]  /*01b0*/  IMAD.IADD R10, R9, 0x1, -R8 ;  /* 0x00000001090a7824 */ /* 0x000fe200078e0a08 */
[----:B------:R-:W-:-:S03]  /*01c0*/  SEL R2, R16, RZ, P0 ;  /* 0x000000ff10027207 */ /* 0x000fc60000000000 */
[----:B------:R-:W-:Y:S02]  /*01d0*/  IMAD.MOV R22, RZ, RZ, -R10 ;  /* 0x000000ffff167224 */ /* 0x000fe400078e0a0a */
[----:B------:R-:W-:Y:S01]  /*01e0*/  IMAD.IADD R11, R11, 0x1, -R2 ;  /* 0x000000010b0b7824 */ /* 0x000fe200078e0a02 */
[----:B------:R-:W3:Y:S01]  /*01f0*/  I2F.F64 R12, R21 ;  /* 0x00000015000c7312 */ /* 0x000ee20000201c00 */
[----:B------:R-:W-:Y:S02]  /*0200*/  IADD3 R2, P0, PT, R20, UR10, RZ ;  /* 0x0000000a14027c10 */ /* 0x000fe4000ff1e0ff */
[----:B------:R-:W-:Y:S02]  /*0210*/  IMAD.MOV R23, RZ, RZ, -R11 ;  /* 0x000000ffff177224 */ /* 0x000fe400078e0a0b */
[----:B0-----:R-:W-:-:S03]  /*0220*/  IADD3.X R3, PT, PT, R0, UR11, RZ, P0, !PT ;  /* 0x0000000b00037c10 */ /* 0x001fc600087fe4ff */
[----:B------:R-:W0:Y:S08]  /*0230*/  I2F.F64 R16, R22 ;  /* 0x0000001600107312 */ /* 0x000e300000201c00 */
[----:B------:R-:W1:Y:S08]  /*0240*/  I2F.F64 R8, R23 ;  /* 0x0000001700087312 */ /* 0x000e700000201c00 */
[----:B------:R-:W4:Y:S08]  /*0250*/  I2F.F64 R18, R10 ;  /* 0x0000000a00127312 */ /* 0x000f300000201c00 */
[----:B------:R-:W5:Y:S01]  /*0260*/  I2F.F64 R10, R11 ;  /* 0x0000000b000a7312 */ /* 0x000f620000201c00 */
[----:B---3--:R-:W-:-:S02]  /*0270*/  DMUL R12, R6, R12 ;  /* 0x0000000c060c7228 */ /* 0x008fc40000000000 */
[C---:B0-----:R-:W-:Y:S02]  /*0280*/  DMUL R16, R6.reuse, R16 ;  /* 0x0000001006107228 */ /* 0x041fe40000000000 */
[----:B-1----:R-:W-:Y:S01]  /*0290*/  DMUL R8, R6, R8 ;  /* 0x0000000806087228 */ /* 0x002fe20000000000 */
[C---:B--2---:R-:W-:Y:S01]  /*02a0*/  IADD3 R6, P0, PT, R20.reuse, UR12, RZ ;  /* 0x0000000c14067c10 */ /* 0x044fe2000ff1e0ff */
[C---:B------:R-:W-:Y:S01]  /*02b0*/  DMUL R14, R4.reuse, R14 ;  /* 0x0000000e040e7228 */ /* 0x040fe20000000000 */
[----:B------:R-:W-:Y:S01]  /*02c0*/  IADD3 R20, P1, PT, R20, UR14, RZ ;  /* 0x0000000e14147c10 */ /* 0x000fe2000ff3e0ff */
[C---:B----4-:R-:W-:Y:S01]  /*02d0*/  DMUL R18, R4.reuse, R18 ;  /* 0x0000001204127228 */ /* 0x050fe20000000000 */
[C---:B------:R-:W-:Y:S01]  /*02e0*/  IADD3.X R7, PT, PT, R0.reuse, UR13, RZ, P0, !PT ;  /* 0x0000000d00077c10 */ /* 0x040fe200087fe4ff */
[----:B-----5:R-:W-:Y:S01]  /*02f0*/  DMUL R10, R4, R10 ;  /* 0x0000000a040a7228 */ /* 0x020fe20000000000 */
[----:B------:R-:W-:Y:S02]  /*0300*/  IADD3.X R21, PT, PT, R0, UR15, RZ, P1, !PT ;  /* 0x0000000f00157c10 */ /* 0x000fe40008ffe4ff */
[----:B------:R-:W-:Y:S04]  /*0310*/  STG.E.128 desc[UR4][R2.64], R12 ;  /* 0x0000000c02007986 */ /* 0x000fe8000c101d04 */
[----:B------:R-:W-:Y:S04]  /*0320*/  STG.E.128 desc[UR4][R6.64], R16 ;  /* 0x0000001006007986 */ /* 0x000fe8000c101d04 */
[----:B------:R-:W-:Y:S01]  /*0330*/  STG.E.128 desc[UR4][R20.64], R8 ;  /* 0x0000000814007986 */ /* 0x000fe2000c101d04 */
[----:B------:R-:W-:Y:S05]  /*0340*/  EXIT ;  /* 0x000000000000794d */ /* 0x000fea0003800000 */
.L_x_0:
[----:B------:R-:W-:-:S00]  /*0350*/  BRA `(.L_x_0) ;  /* 0xfffffffc00fc7947 */ /* 0x000fc0000383ffff */
[----:B------:R-:W-:-:S00]  /*0360*/  NOP ;  /* 0x0000000000007918 */ /* 0x000fc00000000000 */
        /* <DEDUP_REMOVED lines=9> */
.L_x_1:


//--------------------- .nv.shared.reserved.0     --------------------------
	.section	.nv.shared.reserved.0,"aw",@nobits
	.weak		__nv_reservedSMEM_offset_0_alias
	.size		__nv_reservedSMEM_offset_0_alias, 0, 64
	.other		__nv_reservedSMEM_offset_0_alias,@"STO_CUDA_RESERVED_SHARED STV_DEFAULT"
__nv_reservedSMEM_offset_0_alias:
	.zero		0
	.zero		64


//--------------------- .nv.constant0._Z5mulIkPK7double2PS_S2_S2_ii --------------------------
	.section	.nv.constant0._Z5mulIkPK7double2PS_S2_S2_ii,"a",@progbits
	.sectionflags	@""
	.align	4
.nv.constant0._Z5mulIkPK7double2PS_S2_S2_ii:
	.zero		936


//--------------------- SYMBOLS --------------------------

	.type		.nv.reservedSmem.offset0,@object
	.size		.nv.reservedSmem.offset0,0x4
